//
// Generated by NVIDIA NVVM Compiler
//
// Compiler Build ID: CL-36424714
// Cuda compilation tools, release 13.0, V13.0.88
// Based on NVVM 20.0.0
//

.version 9.0
.target sm_100
.address_size 64

	// .globl	_Z3addPiS_S_

.visible .entry _Z3addPiS_S_(
	.param .u64 .ptr .align 1 _Z3addPiS_S__param_0,
	.param .u64 .ptr .align 1 _Z3addPiS_S__param_1,
	.param .u64 .ptr .align 1 _Z3addPiS_S__param_2
)
{
	.reg .pred 	%p<2>;
	.reg .b32 	%r<8>;
	.reg .b64 	%rd<11>;

	ld.param.u64 	%rd1, [_Z3addPiS_S__param_0];
	ld.param.u64 	%rd2, [_Z3addPiS_S__param_1];
	ld.param.u64 	%rd3, [_Z3addPiS_S__param_2];
	mov.u32 	%r2, %ctaid.x;
	mov.u32 	%r3, %ntid.x;
	mov.u32 	%r4, %tid.x;
	mad.lo.s32 	%r1, %r2, %r3, %r4;
	setp.gt.s32 	%p1, %r1, 9999;
	@%p1 bra 	$L__BB0_2;
	cvta.to.global.u64 	%rd4, %rd1;
	cvta.to.global.u64 	%rd5, %rd2;
	cvta.to.global.u64 	%rd6, %rd3;
	mul.wide.s32 	%rd7, %r1, 4;
	add.s64 	%rd8, %rd4, %rd7;
	ld.global.u32 	%r5, [%rd8];
	add.s64 	%rd9, %rd5, %rd7;
	ld.global.u32 	%r6, [%rd9];
	add.s32 	%r7, %r6, %r5;
	add.s64 	%rd10, %rd6, %rd7;
	st.global.u32 	[%rd10], %r7;
$L__BB0_2:
	ret;

}


// ===== COMPILED SASS (sm_100) =====

	.target	sm_100

	.elftype	@"ET_EXEC"


//--------------------- .note.nv.tkinfo           --------------------------
	.section	.note.nv.tkinfo,"",@"SHT_NOTE"
	.sectionflags	@"SHF_NOTE_NV_TKINFO"
	.tkinfo
        /*0018*/ 	.word	0x00000002
        /*0030*/ 	.string	""
        /*0030*/ 	.string	"ptxas"
        /*0030*/ 	.string	"Cuda compilation tools, release 13.0, V13.0.88"
        /*0030*/ 	.string	"Build cuda_13.0.r13.0/compiler.36424714_0"
        /*0030*/ 	.string	"-arch sm_100 -m 64 "



//--------------------- .note.nv.cuinfo           --------------------------
	.section	.note.nv.cuinfo,"",@"SHT_NOTE"
	.sectionflags	@"SHF_NOTE_NV_CUINFO"
        /*0018*/ 	.short	0x0002
        /*001a*/ 	.short	0x0064
        /*001c*/ 	.short	0x0082
	.zero		2


//--------------------- .nv.info                  --------------------------
	.section	.nv.info,"",@"SHT_CUDA_INFO"
	.align	4


	//----- nvinfo : EIATTR_REGCOUNT
	.align		4
        /*0000*/ 	.byte	0x04, 0x2f
        /*0002*/ 	.short	(.L_1 - .L_0)
	.align		4
.L_0:
        /*0004*/ 	.word	index@(_Z3addPiS_S_)
        /*0008*/ 	.word	0x0000000c


	//----- nvinfo : EIATTR_FRAME_SIZE
	.align		4
.L_1:
        /*000c*/ 	.byte	0x04, 0x11
        /*000e*/ 	.short	(.L_3 - .L_2)
	.align		4
.L_2:
        /*0010*/ 	.word	index@(_Z3addPiS_S_)
        /*0014*/ 	.word	0x00000000


	//----- nvinfo : EIATTR_MIN_STACK_SIZE
	.align		4
.L_3:
        /*0018*/ 	.byte	0x04, 0x12
        /*001a*/ 	.short	(.L_5 - .L_4)
	.align		4
.L_4:
        /*001c*/ 	.word	index@(_Z3addPiS_S_)
        /*0020*/ 	.word	0x00000000
.L_5:


//--------------------- .nv.compat                --------------------------
	.section	.nv.compat,"",@"SHT_CUDA_COMPAT_INFO"
	.align	4
        /*0000*/ 	.byte	0x02, 0x09, 0x00, 0x00, 0x02, 0x02, 0x01, 0x00, 0x02, 0x05, 0x05, 0x00, 0x03, 0x07, 0x01, 0x01
        /*0010*/ 	.byte	0x02, 0x03, 0x00, 0x00, 0x02, 0x06, 0x01, 0x00, 0x04, 0x0b, 0x08, 0x00, 0x09, 0x00, 0x00, 0x00
        /*0020*/ 	.byte	0x00, 0x00, 0x00, 0x00


//--------------------- .nv.info._Z3addPiS_S_     --------------------------
	.section	.nv.info._Z3addPiS_S_,"",@"SHT_CUDA_INFO"
	.sectionflags	@""
	.align	4


	//----- nvinfo : EIATTR_CUDA_API_VERSION
	.align		4
        /*0000*/ 	.byte	0x04, 0x37
        /*0002*/ 	.short	(.L_7 - .L_6)
.L_6:
        /*0004*/ 	.word	0x00000082


	//----- nvinfo : EIATTR_KPARAM_INFO
	.align		4
.L_7:
        /*0008*/ 	.byte	0x04, 0x17
        /*000a*/ 	.short	(.L_9 - .L_8)
.L_8:
        /*000c*/ 	.word	0x00000000
        /*0010*/ 	.short	0x0002
        /*0012*/ 	.short	0x0010
        /*0014*/ 	.byte	0x00, 0xf5, 0x21, 0x00


	//----- nvinfo : EIATTR_KPARAM_INFO
	.align		4
.L_9:
        /*0018*/ 	.byte	0x04, 0x17
        /*001a*/ 	.short	(.L_11 - .L_10)
.L_10:
        /*001c*/ 	.word	0x00000000
        /*0020*/ 	.short	0x0001
        /*0022*/ 	.short	0x0008
        /*0024*/ 	.byte	0x00, 0xf5, 0x21, 0x00


	//----- nvinfo : EIATTR_KPARAM_INFO
	.align		4
.L_11:
        /*0028*/ 	.byte	0x04, 0x17
        /*002a*/ 	.short	(.L_13 - .L_12)
.L_12:
        /*002c*/ 	.word	0x00000000
        /*0030*/ 	.short	0x0000
        /*0032*/ 	.short	0x0000
        /*0034*/ 	.byte	0x00, 0xf5, 0x21, 0x00


	//----- nvinfo : EIATTR_SPARSE_MMA_MASK
	.align		4
.L_13:
        /*0038*/ 	.byte	0x03, 0x50
        /*003a*/ 	.short	0x0000


	//----- nvinfo : EIATTR_MAXREG_COUNT
	.align		4
        /*003c*/ 	.byte	0x03, 0x1b
        /*003e*/ 	.short	0x00ff


	//----- nvinfo : EIATTR_MERCURY_ISA_VERSION
	.align		4
        /*0040*/ 	.byte	0x03, 0x5f
        /*0042*/ 	.short	0x0101


	//----- nvinfo : EIATTR_VRC_CTA_INIT_COUNT
	.align		4
        /*0044*/ 	.byte	0x02, 0x4a
	.zero		1
	.zero		1


	//----- nvinfo : EIATTR_EXIT_INSTR_OFFSETS
	.align		4
        /*0048*/ 	.byte	0x04, 0x1c
        /*004a*/ 	.short	(.L_15 - .L_14)


	//   ....[0]....
.L_14:
        /*004c*/ 	.word	0x00000060


	//   ....[1]....
        /*0050*/ 	.word	0x00000120


	//----- nvinfo : EIATTR_CBANK_PARAM_SIZE
	.align		4
.L_15:
        /*0054*/ 	.byte	0x03, 0x19
        /*0056*/ 	.short	0x0018


	//----- nvinfo : EIATTR_PARAM_CBANK
	.align		4
        /*0058*/ 	.byte	0x04, 0x0a
        /*005a*/ 	.short	(.L_17 - .L_16)
	.align		4
.L_16:
        /*005c*/ 	.word	index@(.nv.constant0._Z3addPiS_S_)
        /*0060*/ 	.short	0x0380
        /*0062*/ 	.short	0x0018


	//----- nvinfo : EIATTR_SW_WAR
	.align		4
.L_17:
        /*0064*/ 	.byte	0x04, 0x36
        /*0066*/ 	.short	(.L_19 - .L_18)
.L_18:
        /*0068*/ 	.word	0x00000008
.L_19:


//--------------------- .nv.callgraph             --------------------------
	.section	.nv.callgraph,"",@"SHT_CUDA_CALLGRAPH"
	.align	4
	.sectionentsize	8
	.align		4
        /*0000*/ 	.word	0x00000000
	.align		4
        /*0004*/ 	.word	0xffffffff
	.align		4
        /*0008*/ 	.word	0x00000000
	.align		4
        /*000c*/ 	.word	0xfffffffe
	.align		4
        /*0010*/ 	.word	0x00000000
	.align		4
        /*0014*/ 	.word	0xfffffffd
	.align		4
        /*0018*/ 	.word	0x00000000
	.align		4
        /*001c*/ 	.word	0xfffffffc


//--------------------- .text._Z3addPiS_S_        --------------------------
	.section	.text._Z3addPiS_S_,"ax",@progbits
	.align	128
        .global         _Z3addPiS_S_
        .type           _Z3addPiS_S_,@function
        .size           _Z3addPiS_S_,(.L_x_1 - _Z3addPiS_S_)
        .other          _Z3addPiS_S_,@"STO_CUDA_ENTRY STV_DEFAULT"
_Z3addPiS_S_:
.text._Z3addPiS_S_:
[----:B------:R-:W-:Y:S01]  /*0000*/  LDC R1, c[0x0][0x37c] ;  /* 0x0000df00ff017b82 */ /* 0x000fe20000000800 */
[----:B------:R-:W0:Y:S07]  /*0010*/  S2R R0, SR_TID.X ;  /* 0x0000000000007919 */ /* 0x000e2e0000002100 */
[----:B------:R-:W0:Y:S08]  /*0020*/  S2UR UR4, SR_CTAID.X ;  /* 0x00000000000479c3 */ /* 0x000e300000002500 */
[----:B------:R-:W0:Y:S02]  /*0030*/  LDC R9, c[0x0][0x360] ;  /* 0x0000d800ff097b82 */ /* 0x000e240000000800 */
[----:B0-----:R-:W-:-:S05]  /*0040*/  IMAD R9, R9, UR4, R0 ;  /* 0x0000000409097c24 */ /* 0x001fca000f8e0200 */
[----:B------:R-:W-:-:S13]  /*0050*/  ISETP.GT.AND P0, PT, R9, 0x270f, PT ;  /* 0x0000270f0900780c */ /* 0x000fda0003f04270 */
[----:B------:R-:W-:Y:S05]  /*0060*/  @P0 EXIT ;  /* 0x000000000000094d */ /* 0x000fea0003800000 */
[----:B------:R-:W0:Y:S01]  /*0070*/  LDC.64 R2, c[0x0][0x380] ;  /* 0x0000e000ff027b82 */ /* 0x000e220000000a00 */
[----:B------:R-:W1:Y:S07]  /*0080*/  LDCU.64 UR4, c[0x0][0x358] ;  /* 0x00006b00ff0477ac */ /* 0x000e6e0008000a00 */
[----:B------:R-:W2:Y:S08]  /*0090*/  LDC.64 R4, c[0x0][0x388] ;  /* 0x0000e200ff047b82 */ /* 0x000eb00000000a00 */
[----:B------:R-:W3:Y:S01]  /*00a0*/  LDC.64 R6, c[0x0][0x390] ;  /* 0x0000e400ff067b82 */ /* 0x000ee20000000a00 */
[----:B0-----:R-:W-:-:S06]  /*00b0*/  IMAD.WIDE R2, R9, 0x4, R2 ;  /* 0x0000000409027825 */ /* 0x001fcc00078e0202 */
[----:B-1----:R-:W4:Y:S01]  /*00c0*/  LDG.E R2, desc[UR4][R2.64] ;  /* 0x0000000402027981 */ /* 0x002f22000c1e1900 */
[----:B--2---:R-:W-:-:S06]  /*00d0*/  IMAD.WIDE R4, R9, 0x4, R4 ;  /* 0x0000000409047825 */ /* 0x004fcc00078e0204 */
[----:B------:R-:W4:Y:S01]  /*00e0*/  LDG.E R5, desc[UR4][R4.64] ;  /* 0x0000000404057981 */ /* 0x000f22000c1e1900 */
[----:B---3--:R-:W-:Y:S01]  /*00f0*/  IMAD.WIDE R6, R9, 0x4, R6 ;  /* 0x0000000409067825 */ /* 0x008fe200078e0206 */
[----:B----4-:R-:W-:-:S05]  /*0100*/  IADD3 R9, PT, PT, R2, R5, RZ ;  /* 0x0000000502097210 */ /* 0x010fca0007ffe0ff */
[----:B------:R-:W-:Y:S01]  /*0110*/  STG.E desc[UR4][R6.64], R9 ;  /* 0x0000000906007986 */ /* 0x000fe2000c101904 */
[----:B------:R-:W-:Y:S05]  /*0120*/  EXIT ;  /* 0x000000000000794d */ /* 0x000fea0003800000 */
.L_x_0:
[----:B------:R-:W-:-:S00]  /*0130*/  BRA `(.L_x_0) ;  /* 0xfffffffc00fc7947 */ /* 0x000fc0000383ffff */
[----:B------:R-:W-:-:S00]  /*0140*/  NOP ;  /* 0x0000000000007918 */ /* 0x000fc00000000000 */
        /* <DEDUP_REMOVED lines=11> */
.L_x_1:


//--------------------- .nv.shared.reserved.0     --------------------------
	.section	.nv.shared.reserved.0,"aw",@nobits
	.weak		__nv_reservedSMEM_offset_0_alias
	.size		__nv_reservedSMEM_offset_0_alias, 0, 64
	.other		__nv_reservedSMEM_offset_0_alias,@"STO_CUDA_RESERVED_SHARED STV_DEFAULT"
__nv_reservedSMEM_offset_0_alias:
	.zero		0
	.zero		64


//--------------------- .nv.constant0._Z3addPiS_S_ --------------------------
	.section	.nv.constant0._Z3addPiS_S_,"a",@progbits
	.sectionflags	@""
	.align	4
.nv.constant0._Z3addPiS_S_:
	.zero		920


//--------------------- SYMBOLS --------------------------

	.type		.nv.reservedSmem.offset0,@object
	.size		.nv.reservedSmem.offset0,0x4
